	.headerflags	@"EF_CUDA_TEXMODE_UNIFIED EF_CUDA_64BIT_ADDRESS EF_CUDA_ACCELERATORS EF_CUDA_SM90 EF_CUDA_VIRTUAL_SM(EF_CUDA_SM90)"
	.elftype	@"ET_EXEC"


//--------------------- .nv.info                  --------------------------
	.section	.nv.info,"",@"SHT_CUDA_INFO"
	.align	4


	//----- nvinfo : EIATTR_REGCOUNT
	.align		4
        /*0000*/ 	.byte	0x04, 0x2f
        /*0002*/ 	.short	(.L_1 - .L_0)
	.align		4
.L_0:
        /*0004*/ 	.word	index@(triton_poi_fused_mean_mul_sigmoid_56)
        /*0008*/ 	.word	0x0000001a


	//----- nvinfo : EIATTR_MIN_STACK_SIZE
	.align		4
.L_1:
        /*000c*/ 	.byte	0x04, 0x12
        /*000e*/ 	.short	(.L_3 - .L_2)
	.align		4
.L_2:
        /*0010*/ 	.word	index@(triton_poi_fused_mean_mul_sigmoid_56)
        /*0014*/ 	.word	0x00000000


	//----- nvinfo : EIATTR_FRAME_SIZE
	.align		4
.L_3:
        /*0018*/ 	.byte	0x04, 0x11
        /*001a*/ 	.short	(.L_5 - .L_4)
	.align		4
.L_4:
        /*001c*/ 	.word	index@(triton_poi_fused_mean_mul_sigmoid_56)
        /*0020*/ 	.word	0x00000000


	//----- nvinfo : EIATTR_MIN_STACK_SIZE
	.align		4
.L_5:
        /*0024*/ 	.byte	0x04, 0x12
        /*0026*/ 	.short	(.L_7 - .L_6)
	.align		4
.L_6:
        /*0028*/ 	.word	index@(triton_poi_fused_mean_mul_sigmoid_56)
        /*002c*/ 	.word	0x00000000
.L_7:


//--------------------- .nv.info.triton_poi_fused_mean_mul_sigmoid_56 --------------------------
	.section	.nv.info.triton_poi_fused_mean_mul_sigmoid_56,"",@"SHT_CUDA_INFO"
	.sectionflags	@""
	.align	4


	//----- nvinfo : EIATTR_CUDA_API_VERSION
	.align		4
        /*0000*/ 	.byte	0x04, 0x37
        /*0002*/ 	.short	(.L_9 - .L_8)
.L_8:
        /*0004*/ 	.word	0x0000007c


	//----- nvinfo : EIATTR_KPARAM_INFO
	.align		4
.L_9:
        /*0008*/ 	.byte	0x04, 0x17
        /*000a*/ 	.short	(.L_11 - .L_10)
.L_10:
        /*000c*/ 	.word	0x00000000
        /*0010*/ 	.short	0x0002
        /*0012*/ 	.short	0x0010
        /*0014*/ 	.byte	0x00, 0xf0, 0x11, 0x00


	//----- nvinfo : EIATTR_KPARAM_INFO
	.align		4
.L_11:
        /*0018*/ 	.byte	0x04, 0x17
        /*001a*/ 	.short	(.L_13 - .L_12)
.L_12:
        /*001c*/ 	.word	0x00000000
        /*0020*/ 	.short	0x0001
        /*0022*/ 	.short	0x0008
        /*0024*/ 	.byte	0x00, 0xf4, 0x21, 0x00


	//----- nvinfo : EIATTR_KPARAM_INFO
	.align		4
.L_13:
        /*0028*/ 	.byte	0x04, 0x17
        /*002a*/ 	.short	(.L_15 - .L_14)
.L_14:
        /*002c*/ 	.word	0x00000000
        /*0030*/ 	.short	0x0000
        /*0032*/ 	.short	0x0000
        /*0034*/ 	.byte	0x00, 0xf4, 0x21, 0x00


	//----- nvinfo : EIATTR_SPARSE_MMA_MASK
	.align		4
.L_15:
        /*0038*/ 	.byte	0x03, 0x50
        /*003a*/ 	.short	0x0000


	//----- nvinfo : EIATTR_MAXREG_COUNT
	.align		4
        /*003c*/ 	.byte	0x03, 0x1b
        /*003e*/ 	.short	0x00ff


	//----- nvinfo : EIATTR_EXIT_INSTR_OFFSETS
	.align		4
        /*0040*/ 	.byte	0x04, 0x1c
        /*0042*/ 	.short	(.L_17 - .L_16)


	//   ....[0]....
.L_16:
        /*0044*/ 	.word	0x00000890


	//   ....[1]....
        /*0048*/ 	.word	0x000008d0


	//----- nvinfo : EIATTR_REQNTID
	.align		4
.L_17:
        /*004c*/ 	.byte	0x04, 0x10
        /*004e*/ 	.short	(.L_19 - .L_18)
.L_18:
        /*0050*/ 	.word	0x00000080
        /*0054*/ 	.word	0x00000001
        /*0058*/ 	.word	0x00000001


	//----- nvinfo : EIATTR_CBANK_PARAM_SIZE
	.align		4
.L_19:
        /*005c*/ 	.byte	0x03, 0x19
        /*005e*/ 	.short	0x0014


	//----- nvinfo : EIATTR_PARAM_CBANK
	.align		4
        /*0060*/ 	.byte	0x04, 0x0a
        /*0062*/ 	.short	(.L_21 - .L_20)
	.align		4
.L_20:
        /*0064*/ 	.word	index@(.nv.constant0.triton_poi_fused_mean_mul_sigmoid_56)
        /*0068*/ 	.short	0x0210
        /*006a*/ 	.short	0x0014


	//----- nvinfo : EIATTR_SW_WAR
	.align		4
.L_21:
        /*006c*/ 	.byte	0x04, 0x36
        /*006e*/ 	.short	(.L_23 - .L_22)
.L_22:
        /*0070*/ 	.word	0x00000008
.L_23:


//--------------------- .nv.callgraph             --------------------------
	.section	.nv.callgraph,"",@"SHT_CUDA_CALLGRAPH"
	.align	4
	.sectionentsize	8
	.align		4
        /*0000*/ 	.word	0x00000000
	.align		4
        /*0004*/ 	.word	0xffffffff
	.align		4
        /*0008*/ 	.word	0x00000000
	.align		4
        /*000c*/ 	.word	0xfffffffe
	.align		4
        /*0010*/ 	.word	0x00000000
	.align		4
        /*0014*/ 	.word	0xfffffffd
	.align		4
        /*0018*/ 	.word	0x00000000
	.align		4
        /*001c*/ 	.word	0xfffffffc


//--------------------- .text.triton_poi_fused_mean_mul_sigmoid_56 --------------------------
	.section	.text.triton_poi_fused_mean_mul_sigmoid_56,"ax",@progbits
	.align	128
        .global         triton_poi_fused_mean_mul_sigmoid_56
        .type           triton_poi_fused_mean_mul_sigmoid_56,@function
        .size           triton_poi_fused_mean_mul_sigmoid_56,(.L_x_1 - triton_poi_fused_mean_mul_sigmoid_56)
        .other          triton_poi_fused_mean_mul_sigmoid_56,@"STO_CUDA_ENTRY STV_DEFAULT"
triton_poi_fused_mean_mul_sigmoid_56:
.text.triton_poi_fused_mean_mul_sigmoid_56:
[----:B------:R-:W0:Y:S02]  /*0000*/  LDC R1, c[0x0][0x28] ;  /* 0x00000a00ff017b82 */ /* 0x000e240000000800 */
[----:B------:R-:W1:Y:S01]  /*0010*/  S2R R0, SR_TID.X ;  /* 0x0000000000007919 */ /* 0x000e620000002100 */
[----:B------:R-:W-:Y:S01]  /*0020*/  HFMA2.MMA R2, -RZ, RZ, 0, 0 ;  /* 0x00000000ff027435 */ /* 0x000fe200000001ff */
[----:B------:R-:W2:Y:S01]  /*0030*/  LDC.64 R10, c[0x0][0x210] ;  /* 0x00008400ff0a7b82 */ /* 0x000ea20000000a00 */
[----:B------:R-:W-:Y:S01]  /*0040*/  CS2R R8, SRZ ;  /* 0x0000000000087805 */ /* 0x000fe2000001ff00 */
[----:B------:R-:W3:Y:S01]  /*0050*/  S2R R3, SR_CTAID.X ;  /* 0x0000000000037919 */ /* 0x000ee20000002500 */
[----:B------:R-:W-:Y:S01]  /*0060*/  ULDC.64 UR4, c[0x0][0x208] ;  /* 0x0000820000047ab9 */ /* 0x000fe20000000a00 */
[----:B------:R-:W-:Y:S02]  /*0070*/  CS2R R6, SRZ ;  /* 0x0000000000067805 */ /* 0x000fe4000001ff00 */
[----:B-1----:R-:W-:-:S04]  /*0080*/  SHF.L.U32 R0, R0, 0x1, RZ ;  /* 0x0000000100007819 */ /* 0x002fc800000006ff */
[----:B------:R-:W-:-:S04]  /*0090*/  LOP3.LUT R0, R0, 0xfe, RZ, 0xc0, !PT ;  /* 0x000000fe00007812 */ /* 0x000fc800078ec0ff */
[----:B---3--:R-:W-:-:S04]  /*00a0*/  LEA R3, R3, R0, 0x8 ;  /* 0x0000000003037211 */ /* 0x008fc800078e40ff */
[C---:B------:R-:W-:Y:S01]  /*00b0*/  ISETP.GE.AND P0, PT, R3.reuse, 0x1c00, PT ;  /* 0x00001c000300780c */ /* 0x040fe20003f06270 */
[----:B------:R-:W-:-:S05]  /*00c0*/  IMAD.HI R0, R3, -0x6db6db6d, R2 ;  /* 0x9249249303007827 */ /* 0x000fca00078e0202 */
[----:B------:R-:W-:-:S04]  /*00d0*/  SHF.R.U32.HI R5, RZ, 0x1f, R0 ;  /* 0x0000001fff057819 */ /* 0x000fc80000011600 */
[----:B------:R-:W-:-:S05]  /*00e0*/  LEA.HI.SX32 R5, R0, R5, 0x16 ;  /* 0x0000000500057211 */ /* 0x000fca00078fb2ff */
[----:B------:R-:W-:-:S04]  /*00f0*/  IMAD R0, R5, -0x700, R3 ;  /* 0xfffff90005007824 */ /* 0x000fc800078e0203 */
[----:B------:R-:W-:-:S04]  /*0100*/  IMAD R19, R5, 0x1c00, R0 ;  /* 0x00001c0005137824 */ /* 0x000fc800078e0200 */
[----:B--2---:R-:W-:Y:S01]  /*0110*/  IMAD.WIDE R12, R19, 0x4, R10 ;  /* 0x00000004130c7825 */ /* 0x004fe200078e020a */
[----:B------:R-:W-:-:S04]  /*0120*/  IADD3 R15, R19, 0x700, RZ ;  /* 0x00000700130f7810 */ /* 0x000fc80007ffe0ff */
[----:B------:R-:W2:Y:S01]  /*0130*/  @!P0 LDG.E.64 R8, desc[UR4][R12.64] ;  /* 0x000000040c088981 */ /* 0x000ea2000c1e1b00 */
[----:B------:R-:W-:-:S05]  /*0140*/  IMAD.WIDE R14, R15, 0x4, R10 ;  /* 0x000000040f0e7825 */ /* 0x000fca00078e020a */
[----:B------:R-:W3:Y:S01]  /*0150*/  @!P0 LDG.E.64 R6, desc[UR4][R14.64] ;  /* 0x000000040e068981 */ /* 0x000ee2000c1e1b00 */
[----:B------:R-:W-:Y:S02]  /*0160*/  IADD3 R17, R19, 0xe00, RZ ;  /* 0x00000e0013117810 */ /* 0x000fe40007ffe0ff */
[----:B------:R-:W-:Y:S02]  /*0170*/  CS2R R4, SRZ ;  /* 0x0000000000047805 */ /* 0x000fe4000001ff00 */
[----:B------:R-:W-:Y:S01]  /*0180*/  IADD3 R19, R19, 0x1500, RZ ;  /* 0x0000150013137810 */ /* 0x000fe20007ffe0ff */
[----:B------:R-:W-:-:S05]  /*0190*/  IMAD.WIDE R16, R17, 0x4, R10 ;  /* 0x0000000411107825 */ /* 0x000fca00078e020a */
[----:B------:R-:W4:Y:S01]  /*01a0*/  @!P0 LDG.E.64 R4, desc[UR4][R16.64] ;  /* 0x0000000410048981 */ /* 0x000f22000c1e1b00 */
[----:B------:R-:W-:Y:S01]  /*01b0*/  IMAD.WIDE R18, R19, 0x4, R10 ;  /* 0x0000000413127825 */ /* 0x000fe200078e020a */
[----:B------:R-:W-:-:S06]  /*01c0*/  CS2R R10, SRZ ;  /* 0x00000000000a7805 */ /* 0x000fcc000001ff00 */
[----:B------:R-:W5:Y:S01]  /*01d0*/  @!P0 LDG.E.64 R10, desc[UR4][R18.64] ;  /* 0x00000004120a8981 */ /* 0x000f62000c1e1b00 */
[----:B--2---:R-:W-:-:S04]  /*01e0*/  FADD R0, RZ, -R8 ;  /* 0x80000008ff007221 */ /* 0x004fc80000000000 */
[----:B------:R-:W-:Y:S01]  /*01f0*/  FMUL R2, R0, 1.4426950216293334961 ;  /* 0x3fb8aa3b00027820 */ /* 0x000fe20000400000 */
[----:B---3--:R-:W-:-:S04]  /*0200*/  FADD R0, RZ, -R6 ;  /* 0x80000006ff007221 */ /* 0x008fc80000000000 */
[----:B------:R-:W-:Y:S01]  /*0210*/  FSETP.GEU.AND P2, PT, R2, -126, PT ;  /* 0xc2fc00000200780b */ /* 0x000fe20003f4e000 */
[----:B------:R-:W-:Y:S01]  /*0220*/  FMUL R13, R0, 1.4426950216293334961 ;  /* 0x3fb8aa3b000d7820 */ /* 0x000fe20000400000 */
[----:B------:R-:W-:-:S04]  /*0230*/  FADD R0, RZ, -R9 ;  /* 0x80000009ff007221 */ /* 0x000fc80000000000 */
[----:B------:R-:W-:Y:S01]  /*0240*/  FSETP.GEU.AND P5, PT, R13, -126, PT ;  /* 0xc2fc00000d00780b */ /* 0x000fe20003fae000 */
[----:B------:R-:W-:Y:S01]  /*0250*/  FMUL R12, R0, 1.4426950216293334961 ;  /* 0x3fb8aa3b000c7820 */ /* 0x000fe20000400000 */
[----:B------:R-:W-:Y:S01]  /*0260*/  FADD R0, RZ, -R7 ;  /* 0x80000007ff007221 */ /* 0x000fe20000000000 */
[----:B----4-:R-:W-:-:S03]  /*0270*/  FADD R15, RZ, -R4 ;  /* 0x80000004ff0f7221 */ /* 0x010fc60000000000 */
[----:B------:R-:W-:Y:S01]  /*0280*/  FSETP.GEU.AND P1, PT, R12, -126, PT ;  /* 0xc2fc00000c00780b */ /* 0x000fe20003f2e000 */
[----:B------:R-:W-:Y:S01]  /*0290*/  @!P2 FMUL R2, R2, 0.5 ;  /* 0x3f0000000202a820 */ /* 0x000fe20000400000 */
[----:B------:R-:W-:Y:S01]  /*02a0*/  FMUL R14, R0, 1.4426950216293334961 ;  /* 0x3fb8aa3b000e7820 */ /* 0x000fe20000400000 */
[----:B------:R-:W-:Y:S01]  /*02b0*/  FMUL R16, R15, 1.4426950216293334961 ;  /* 0x3fb8aa3b0f107820 */ /* 0x000fe20000400000 */
[----:B------:R-:W-:Y:S01]  /*02c0*/  FADD R15, RZ, -R5 ;  /* 0x80000005ff0f7221 */ /* 0x000fe20000000000 */
[----:B-----5:R-:W-:Y:S02]  /*02d0*/  FADD R17, RZ, -R10 ;  /* 0x8000000aff117221 */ /* 0x020fe40000000000 */
[----:B------:R-:W-:Y:S01]  /*02e0*/  @!P5 FMUL R13, R13, 0.5 ;  /* 0x3f0000000d0dd820 */ /* 0x000fe20000400000 */
[----:B------:R-:W1:Y:S01]  /*02f0*/  MUFU.EX2 R2, R2 ;  /* 0x0000000200027308 */ /* 0x000e620000000800 */
[----:B------:R-:W-:Y:S01]  /*0300*/  FSETP.GEU.AND P4, PT, R14, -126, PT ;  /* 0xc2fc00000e00780b */ /* 0x000fe20003f8e000 */
[----:B------:R-:W-:Y:S01]  /*0310*/  FMUL R15, R15, 1.4426950216293334961 ;  /* 0x3fb8aa3b0f0f7820 */ /* 0x000fe20000400000 */
[----:B------:R-:W-:Y:S01]  /*0320*/  FSETP.GEU.AND P3, PT, R16, -126, PT ;  /* 0xc2fc00001000780b */ /* 0x000fe20003f6e000 */
[----:B------:R-:W-:Y:S01]  /*0330*/  FMUL R17, R17, 1.4426950216293334961 ;  /* 0x3fb8aa3b11117820 */ /* 0x000fe20000400000 */
[----:B------:R-:W-:-:S02]  /*0340*/  @!P1 FMUL R12, R12, 0.5 ;  /* 0x3f0000000c0c9820 */ /* 0x000fc40000400000 */
[C---:B------:R-:W-:Y:S01]  /*0350*/  FSETP.GEU.AND P6, PT, R15.reuse, -126, PT ;  /* 0xc2fc00000f00780b */ /* 0x040fe20003fce000 */
[----:B------:R2:W3:Y:S06]  /*0360*/  MUFU.EX2 R0, R13 ;  /* 0x0000000d00007308 */ /* 0x0004ec0000000800 */
[----:B------:R-:W-:Y:S01]  /*0370*/  @!P4 FMUL R14, R14, 0.5 ;  /* 0x3f0000000e0ec820 */ /* 0x000fe20000400000 */
[----:B-1----:R-:W-:Y:S01]  /*0380*/  @!P2 FMUL R2, R2, R2 ;  /* 0x000000020202a220 */ /* 0x002fe20000400000 */
[----:B------:R-:W1:Y:S01]  /*0390*/  MUFU.EX2 R12, R12 ;  /* 0x0000000c000c7308 */ /* 0x000e620000000800 */
[----:B--2---:R-:W-:Y:S01]  /*03a0*/  FADD R13, RZ, -R11 ;  /* 0x8000000bff0d7221 */ /* 0x004fe20000000000 */
[----:B------:R-:W-:Y:S01]  /*03b0*/  @!P3 FMUL R16, R16, 0.5 ;  /* 0x3f0000001010b820 */ /* 0x000fe20000400000 */
[----:B------:R-:W-:Y:S01]  /*03c0*/  FADD R2, R2, 1 ;  /* 0x3f80000002027421 */ /* 0x000fe20000000000 */
[----:B------:R-:W-:Y:S01]  /*03d0*/  @!P6 FMUL R15, R15, 0.5 ;  /* 0x3f0000000f0fe820 */ /* 0x000fe20000400000 */
[----:B------:R-:W-:Y:S01]  /*03e0*/  FMUL R21, R13, 1.4426950216293334961 ;  /* 0x3fb8aa3b0d157820 */ /* 0x000fe20000400000 */
[----:B---3--:R-:W-:Y:S01]  /*03f0*/  @!P5 FMUL R0, R0, R0 ;  /* 0x000000000000d220 */ /* 0x008fe20000400000 */
[----:B------:R-:W-:Y:S01]  /*0400*/  FSETP.GEU.AND P5, PT, R17, -126, PT ;  /* 0xc2fc00001100780b */ /* 0x000fe20003fae000 */
[----:B------:R-:W2:Y:S02]  /*0410*/  MUFU.EX2 R14, R14 ;  /* 0x0000000e000e7308 */ /* 0x000ea40000000800 */
[----:B------:R-:W-:Y:S01]  /*0420*/  FSETP.GEU.AND P2, PT, R21, -126, PT ;  /* 0xc2fc00001500780b */ /* 0x000fe20003f4e000 */
[----:B------:R-:W-:Y:S01]  /*0430*/  FADD R18, R0, 1 ;  /* 0x3f80000000127421 */ /* 0x000fe20000000000 */
[----:B------:R-:W-:Y:S01]  /*0440*/  MOV R0, 0x3e800000 ;  /* 0x3e80000000007802 */ /* 0x000fe20000000f00 */
[----:B-1----:R-:W-:Y:S01]  /*0450*/  @!P1 FMUL R12, R12, R12 ;  /* 0x0000000c0c0c9220 */ /* 0x002fe20000400000 */
[----:B------:R-:W-:-:S02]  /*0460*/  FSETP.GT.AND P1, PT, R2, 8.50705917302346158658e+37, PT ;  /* 0x7e8000000200780b */ /* 0x000fc40003f24000 */
[----:B------:R-:W1:Y:S01]  /*0470*/  MUFU.EX2 R16, R16 ;  /* 0x0000001000107308 */ /* 0x000e620000000800 */
[----:B------:R-:W-:-:S03]  /*0480*/  FADD R12, R12, 1 ;  /* 0x3f8000000c0c7421 */ /* 0x000fc60000000000 */
[----:B------:R-:W-:-:S03]  /*0490*/  @!P5 FMUL R17, R17, 0.5 ;  /* 0x3f0000001111d820 */ /* 0x000fc60000400000 */
[----:B------:R-:W-:Y:S01]  /*04a0*/  @!P2 FMUL R21, R21, 0.5 ;  /* 0x3f0000001515a820 */ /* 0x000fe20000400000 */
[----:B--2---:R-:W-:Y:S01]  /*04b0*/  @!P4 FMUL R14, R14, R14 ;  /* 0x0000000e0e0ec220 */ /* 0x004fe20000400000 */
[----:B------:R-:W2:Y:S01]  /*04c0*/  MUFU.EX2 R13, R15 ;  /* 0x0000000f000d7308 */ /* 0x000ea20000000800 */
[----:B------:R-:W-:Y:S02]  /*04d0*/  FSETP.GT.AND P4, PT, R12, 8.50705917302346158658e+37, PT ;  /* 0x7e8000000c00780b */ /* 0x000fe40003f84000 */
[----:B------:R-:W-:Y:S01]  /*04e0*/  FADD R20, R14, 1 ;  /* 0x3f8000000e147421 */ /* 0x000fe20000000000 */
[----:B------:R-:W-:Y:S01]  /*04f0*/  @P1 FMUL R2, R2, 0.25 ;  /* 0x3e80000002021820 */ /* 0x000fe20000400000 */
[----:B-1----:R-:W-:-:S03]  /*0500*/  @!P3 FMUL R16, R16, R16 ;  /* 0x000000101010b220 */ /* 0x002fc60000400000 */
[----:B------:R-:W1:Y:S01]  /*0510*/  MUFU.EX2 R17, R17 ;  /* 0x0000001100117308 */ /* 0x000e620000000800 */
[----:B------:R-:W-:Y:S01]  /*0520*/  FSETP.GT.AND P3, PT, R18, 8.50705917302346158658e+37, PT ;  /* 0x7e8000001200780b */ /* 0x000fe20003f64000 */
[----:B------:R-:W-:-:S04]  /*0530*/  FADD R14, R16, 1 ;  /* 0x3f800000100e7421 */ /* 0x000fc80000000000 */
[----:B------:R-:W-:Y:S01]  /*0540*/  @P4 FMUL R12, R12, 0.25 ;  /* 0x3e8000000c0c4820 */ /* 0x000fe20000400000 */
[----:B--2---:R-:W-:Y:S01]  /*0550*/  @!P6 FMUL R13, R13, R13 ;  /* 0x0000000d0d0de220 */ /* 0x004fe20000400000 */
[----:B------:R2:W3:Y:S01]  /*0560*/  MUFU.EX2 R22, R21 ;  /* 0x0000001500167308 */ /* 0x0004e20000000800 */
[----:B------:R-:W-:-:S04]  /*0570*/  FSETP.GT.AND P6, PT, R20, 8.50705917302346158658e+37, PT ;  /* 0x7e8000001400780b */ /* 0x000fc80003fc4000 */
[----:B------:R-:W-:Y:S01]  /*0580*/  FSEL R23, R0, 1, P6 ;  /* 0x3f80000000177808 */ /* 0x000fe20003000000 */
[----:B------:R-:W-:Y:S01]  /*0590*/  @P3 FMUL R18, R18, 0.25 ;  /* 0x3e80000012123820 */ /* 0x000fe20000400000 */
[----:B-1----:R-:W-:Y:S01]  /*05a0*/  @!P5 FMUL R17, R17, R17 ;  /* 0x000000111111d220 */ /* 0x002fe20000400000 */
[----:B------:R1:W4:Y:S01]  /*05b0*/  MUFU.RCP R19, R2 ;  /* 0x0000000200137308 */ /* 0x0003220000001000 */
[----:B--2---:R-:W-:Y:S02]  /*05c0*/  FSEL R21, R0, 1, P3 ;  /* 0x3f80000000157808 */ /* 0x004fe40001800000 */
[----:B------:R-:W-:Y:S01]  /*05d0*/  FADD R17, R17, 1 ;  /* 0x3f80000011117421 */ /* 0x000fe20000000000 */
[----:B------:R-:W-:Y:S02]  /*05e0*/  FSETP.GT.AND P5, PT, R14, 8.50705917302346158658e+37, PT ;  /* 0x7e8000000e00780b */ /* 0x000fe40003fa4000 */
[----:B------:R-:W-:Y:S01]  /*05f0*/  @P6 FMUL R20, R20, 0.25 ;  /* 0x3e80000014146820 */ /* 0x000fe20000400000 */
[----:B---3--:R-:W-:Y:S01]  /*0600*/  @!P2 FMUL R22, R22, R22 ;  /* 0x000000161616a220 */ /* 0x008fe20000400000 */
[----:B------:R2:W3:Y:S01]  /*0610*/  MUFU.RCP R15, R12 ;  /* 0x0000000c000f7308 */ /* 0x0004e20000001000 */
[----:B-1----:R-:W-:Y:S01]  /*0620*/  FADD R2, R13, 1 ;  /* 0x3f8000000d027421 */ /* 0x002fe20000000000 */
[----:B------:R-:W-:Y:S01]  /*0630*/  FSETP.GT.AND P2, PT, R17, 8.50705917302346158658e+37, PT ;  /* 0x7e8000001100780b */ /* 0x000fe20003f44000 */
[----:B------:R-:W-:Y:S01]  /*0640*/  FADD R16, R22, 1 ;  /* 0x3f80000016107421 */ /* 0x000fe20000000000 */
[----:B------:R-:W-:-:S02]  /*0650*/  FSEL R22, R0, 1, P4 ;  /* 0x3f80000000167808 */ /* 0x000fc40002000000 */
[----:B------:R-:W-:Y:S02]  /*0660*/  FSETP.GT.AND P3, PT, R2, 8.50705917302346158658e+37, PT ;  /* 0x7e8000000200780b */ /* 0x000fe40003f64000 */
[----:B------:R-:W1:Y:S01]  /*0670*/  MUFU.RCP R18, R18 ;  /* 0x0000001200127308 */ /* 0x000e620000001000 */
[----:B--2---:R-:W-:Y:S01]  /*0680*/  FSEL R12, R0, 1, P1 ;  /* 0x3f800000000c7808 */ /* 0x004fe20000800000 */
[----:B------:R-:W-:Y:S01]  /*0690*/  @P5 FMUL R14, R14, 0.25 ;  /* 0x3e8000000e0e5820 */ /* 0x000fe20000400000 */
[----:B------:R-:W-:-:S03]  /*06a0*/  FSETP.GT.AND P1, PT, R16, 8.50705917302346158658e+37, PT ;  /* 0x7e8000001000780b */ /* 0x000fc60003f24000 */
[----:B----4-:R-:W-:Y:S01]  /*06b0*/  FMUL R19, R19, R12 ;  /* 0x0000000c13137220 */ /* 0x010fe20000400000 */
[----:B------:R-:W-:Y:S01]  /*06c0*/  @P2 FMUL R17, R17, 0.25 ;  /* 0x3e80000011112820 */ /* 0x000fe20000400000 */
[----:B------:R-:W2:Y:S01]  /*06d0*/  MUFU.RCP R20, R20 ;  /* 0x0000001400147308 */ /* 0x000ea20000001000 */
[----:B------:R-:W4:Y:S01]  /*06e0*/  LDC.64 R12, c[0x0][0x218] ;  /* 0x00008600ff0c7b82 */ /* 0x000f220000000a00 */
[----:B---3--:R-:W-:Y:S01]  /*06f0*/  FMUL R22, R15, R22 ;  /* 0x000000160f167220 */ /* 0x008fe20000400000 */
[----:B------:R-:W-:Y:S01]  /*0700*/  @P3 FMUL R2, R2, 0.25 ;  /* 0x3e80000002023820 */ /* 0x000fe20000400000 */
[----:B------:R-:W-:Y:S01]  /*0710*/  FSEL R15, R0, 1, P5 ;  /* 0x3f800000000f7808 */ /* 0x000fe20002800000 */
[----:B-1----:R-:W-:-:S03]  /*0720*/  FMUL R21, R18, R21 ;  /* 0x0000001512157220 */ /* 0x002fc60000400000 */
[----:B------:R-:W-:Y:S01]  /*0730*/  @P1 FMUL R16, R16, 0.25 ;  /* 0x3e80000010101820 */ /* 0x000fe20000400000 */
[----:B------:R-:W1:Y:S01]  /*0740*/  MUFU.RCP R14, R14 ;  /* 0x0000000e000e7308 */ /* 0x000e620000001000 */
[----:B------:R-:W-:Y:S01]  /*0750*/  FMUL R6, R21, R6 ;  /* 0x0000000615067220 */ /* 0x000fe20000400000 */
[----:B------:R-:W-:Y:S01]  /*0760*/  FSEL R21, R0, 1, P3 ;  /* 0x3f80000000157808 */ /* 0x000fe20001800000 */
[----:B--2---:R-:W-:Y:S02]  /*0770*/  FMUL R20, R20, R23 ;  /* 0x0000001714147220 */ /* 0x004fe40000400000 */
[----:B------:R-:W-:-:S03]  /*0780*/  FFMA R19, R19, R8, R6 ;  /* 0x0000000813137223 */ /* 0x000fc60000000006 */
[----:B------:R-:W2:Y:S01]  /*0790*/  MUFU.RCP R2, R2 ;  /* 0x0000000200027308 */ /* 0x000ea20000001000 */
[----:B------:R-:W-:Y:S01]  /*07a0*/  FSEL R6, R0, 1, P2 ;  /* 0x3f80000000067808 */ /* 0x000fe20001000000 */
[----:B------:R-:W-:-:S04]  /*07b0*/  FMUL R7, R20, R7 ;  /* 0x0000000714077220 */ /* 0x000fc80000400000 */
[----:B------:R-:W-:Y:S01]  /*07c0*/  FFMA R22, R22, R9, R7 ;  /* 0x0000000916167223 */ /* 0x000fe20000000007 */
[----:B------:R-:W-:Y:S01]  /*07d0*/  FSEL R7, R0, 1, P1 ;  /* 0x3f80000000077808 */ /* 0x000fe20000800000 */
[----:B------:R-:W3:Y:S01]  /*07e0*/  MUFU.RCP R17, R17 ;  /* 0x0000001100117308 */ /* 0x000ee20000001000 */
[----:B-1----:R-:W-:Y:S01]  /*07f0*/  FMUL R14, R14, R15 ;  /* 0x0000000f0e0e7220 */ /* 0x002fe20000400000 */
[----:B----4-:R-:W-:-:S04]  /*0800*/  IMAD.WIDE R12, R3, 0x4, R12 ;  /* 0x00000004030c7825 */ /* 0x010fc800078e020c */
[----:B------:R-:W-:Y:S01]  /*0810*/  FFMA R19, R14, R4, R19 ;  /* 0x000000040e137223 */ /* 0x000fe20000000013 */
[----:B--2---:R-:W-:Y:S01]  /*0820*/  FMUL R21, R2, R21 ;  /* 0x0000001502157220 */ /* 0x004fe20000400000 */
[----:B------:R-:W1:Y:S03]  /*0830*/  MUFU.RCP R16, R16 ;  /* 0x0000001000107308 */ /* 0x000e660000001000 */
[----:B------:R-:W-:Y:S01]  /*0840*/  FFMA R22, R21, R5, R22 ;  /* 0x0000000515167223 */ /* 0x000fe20000000016 */
[----:B---3--:R-:W-:-:S04]  /*0850*/  FMUL R6, R17, R6 ;  /* 0x0000000611067220 */ /* 0x008fc80000400000 */
[----:B------:R-:W-:Y:S01]  /*0860*/  FFMA R6, R6, R10, R19 ;  /* 0x0000000a06067223 */ /* 0x000fe20000000013 */
[----:B-1----:R-:W-:-:S04]  /*0870*/  FMUL R7, R16, R7 ;  /* 0x0000000710077220 */ /* 0x002fc80000400000 */
[----:B------:R-:W-:Y:S01]  /*0880*/  FFMA R7, R7, R11, R22 ;  /* 0x0000000b07077223 */ /* 0x000fe20000000016 */
[----:B------:R-:W-:Y:S06]  /*0890*/  @P0 EXIT ;  /* 0x000000000000094d */ /* 0x000fec0003800000 */
[----:B------:R-:W-:Y:S01]  /*08a0*/  FMUL R6, R6, 0.25 ;  /* 0x3e80000006067820 */ /* 0x000fe20000400000 */
[----:B------:R-:W-:-:S05]  /*08b0*/  FMUL R7, R7, 0.25 ;  /* 0x3e80000007077820 */ /* 0x000fca0000400000 */
[----:B------:R-:W-:Y:S01]  /*08c0*/  STG.E.64 desc[UR4][R12.64], R6 ;  /* 0x000000060c007986 */ /* 0x000fe2000c101b04 */
[----:B------:R-:W-:Y:S05]  /*08d0*/  EXIT ;  /* 0x000000000000794d */ /* 0x000fea0003800000 */
.L_x_0:
[----:B------:R-:W-:-:S00]  /*08e0*/  BRA `(.L_x_0) ;  /* 0xfffffffc00fc7947 */ /* 0x000fc0000383ffff */
[----:B------:R-:W-:-:S00]  /*08f0*/  NOP ;  /* 0x0000000000007918 */ /* 0x000fc00000000000 */
        /* <DEDUP_REMOVED lines=8> */
.L_x_1:


//--------------------- .nv.constant0.triton_poi_fused_mean_mul_sigmoid_56 --------------------------
	.section	.nv.constant0.triton_poi_fused_mean_mul_sigmoid_56,"a",@progbits
	.sectionflags	@""
	.align	4
.nv.constant0.triton_poi_fused_mean_mul_sigmoid_56:
	.zero		548
